	.headerflags	@"EF_CUDA_TEXMODE_UNIFIED EF_CUDA_64BIT_ADDRESS EF_CUDA_ACCELERATORS EF_CUDA_SM90 EF_CUDA_VIRTUAL_SM(EF_CUDA_SM90)"
	.elftype	@"ET_EXEC"


//--------------------- .nv.info                  --------------------------
	.section	.nv.info,"",@"SHT_CUDA_INFO"
	.align	4


	//----- nvinfo : EIATTR_REGCOUNT
	.align		4
        /*0000*/ 	.byte	0x04, 0x2f
        /*0002*/ 	.short	(.L_3 - .L_2)
	.align		4
.L_2:
        /*0004*/ 	.word	index@(triton_poi_fused__native_batch_norm_legit_no_training__prelu_kernel_cat_32)
        /*0008*/ 	.word	0x00000028


	//----- nvinfo : EIATTR_MIN_STACK_SIZE
	.align		4
.L_3:
        /*000c*/ 	.byte	0x04, 0x12
        /*000e*/ 	.short	(.L_5 - .L_4)
	.align		4
.L_4:
        /*0010*/ 	.word	index@(triton_poi_fused__native_batch_norm_legit_no_training__prelu_kernel_cat_32)
        /*0014*/ 	.word	0x00000000


	//----- nvinfo : EIATTR_FRAME_SIZE
	.align		4
.L_5:
        /*0018*/ 	.byte	0x04, 0x11
        /*001a*/ 	.short	(.L_7 - .L_6)
	.align		4
.L_6:
        /*001c*/ 	.word	index@(triton_poi_fused__native_batch_norm_legit_no_training__prelu_kernel_cat_32)
        /*0020*/ 	.word	0x00000000


	//----- nvinfo : EIATTR_MIN_STACK_SIZE
	.align		4
.L_7:
        /*0024*/ 	.byte	0x04, 0x12
        /*0026*/ 	.short	(.L_9 - .L_8)
	.align		4
.L_8:
        /*0028*/ 	.word	index@(triton_poi_fused__native_batch_norm_legit_no_training__prelu_kernel_cat_32)
        /*002c*/ 	.word	0x00000000
.L_9:


//--------------------- .nv.info.triton_poi_fused__native_batch_norm_legit_no_training__prelu_kernel_cat_32 --------------------------
	.section	.nv.info.triton_poi_fused__native_batch_norm_legit_no_training__prelu_kernel_cat_32,"",@"SHT_CUDA_INFO"
	.sectionflags	@""
	.align	4


	//----- nvinfo : EIATTR_CUDA_API_VERSION
	.align		4
        /*0000*/ 	.byte	0x04, 0x37
        /*0002*/ 	.short	(.L_11 - .L_10)
.L_10:
        /*0004*/ 	.word	0x0000007c


	//----- nvinfo : EIATTR_KPARAM_INFO
	.align		4
.L_11:
        /*0008*/ 	.byte	0x04, 0x17
        /*000a*/ 	.short	(.L_13 - .L_12)
.L_12:
        /*000c*/ 	.word	0x00000000
        /*0010*/ 	.short	0x000d
        /*0012*/ 	.short	0x0064
        /*0014*/ 	.byte	0x00, 0xf0, 0x11, 0x00


	//----- nvinfo : EIATTR_KPARAM_INFO
	.align		4
.L_13:
        /*0018*/ 	.byte	0x04, 0x17
        /*001a*/ 	.short	(.L_15 - .L_14)
.L_14:
        /*001c*/ 	.word	0x00000000
        /*0020*/ 	.short	0x000c
        /*0022*/ 	.short	0x0060
        /*0024*/ 	.byte	0x00, 0xf0, 0x11, 0x00


	//----- nvinfo : EIATTR_KPARAM_INFO
	.align		4
.L_15:
        /*0028*/ 	.byte	0x04, 0x17
        /*002a*/ 	.short	(.L_17 - .L_16)
.L_16:
        /*002c*/ 	.word	0x00000000
        /*0030*/ 	.short	0x000b
        /*0032*/ 	.short	0x0058
        /*0034*/ 	.byte	0x00, 0xf4, 0x21, 0x00


	//----- nvinfo : EIATTR_KPARAM_INFO
	.align		4
.L_17:
        /*0038*/ 	.byte	0x04, 0x17
        /*003a*/ 	.short	(.L_19 - .L_18)
.L_18:
        /*003c*/ 	.word	0x00000000
        /*0040*/ 	.short	0x000a
        /*0042*/ 	.short	0x0050
        /*0044*/ 	.byte	0x00, 0xf4, 0x21, 0x00


	//----- nvinfo : EIATTR_KPARAM_INFO
	.align		4
.L_19:
        /*0048*/ 	.byte	0x04, 0x17
        /*004a*/ 	.short	(.L_21 - .L_20)
.L_20:
        /*004c*/ 	.word	0x00000000
        /*0050*/ 	.short	0x0009
        /*0052*/ 	.short	0x0048
        /*0054*/ 	.byte	0x00, 0xf4, 0x21, 0x00


	//----- nvinfo : EIATTR_KPARAM_INFO
	.align		4
.L_21:
        /*0058*/ 	.byte	0x04, 0x17
        /*005a*/ 	.short	(.L_23 - .L_22)
.L_22:
        /*005c*/ 	.word	0x00000000
        /*0060*/ 	.short	0x0008
        /*0062*/ 	.short	0x0040
        /*0064*/ 	.byte	0x00, 0xf4, 0x21, 0x00


	//----- nvinfo : EIATTR_KPARAM_INFO
	.align		4
.L_23:
        /*0068*/ 	.byte	0x04, 0x17
        /*006a*/ 	.short	(.L_25 - .L_24)
.L_24:
        /*006c*/ 	.word	0x00000000
        /*0070*/ 	.short	0x0007
        /*0072*/ 	.short	0x0038
        /*0074*/ 	.byte	0x00, 0xf4, 0x21, 0x00


	//----- nvinfo : EIATTR_KPARAM_INFO
	.align		4
.L_25:
        /*0078*/ 	.byte	0x04, 0x17
        /*007a*/ 	.short	(.L_27 - .L_26)
.L_26:
        /*007c*/ 	.word	0x00000000
        /*0080*/ 	.short	0x0006
        /*0082*/ 	.short	0x0030
        /*0084*/ 	.byte	0x00, 0xf4, 0x21, 0x00


	//----- nvinfo : EIATTR_KPARAM_INFO
	.align		4
.L_27:
        /*0088*/ 	.byte	0x04, 0x17
        /*008a*/ 	.short	(.L_29 - .L_28)
.L_28:
        /*008c*/ 	.word	0x00000000
        /*0090*/ 	.short	0x0005
        /*0092*/ 	.short	0x0028
        /*0094*/ 	.byte	0x00, 0xf4, 0x21, 0x00


	//----- nvinfo : EIATTR_KPARAM_INFO
	.align		4
.L_29:
        /*0098*/ 	.byte	0x04, 0x17
        /*009a*/ 	.short	(.L_31 - .L_30)
.L_30:
        /*009c*/ 	.word	0x00000000
        /*00a0*/ 	.short	0x0004
        /*00a2*/ 	.short	0x0020
        /*00a4*/ 	.byte	0x00, 0xf4, 0x21, 0x00


	//----- nvinfo : EIATTR_KPARAM_INFO
	.align		4
.L_31:
        /*00a8*/ 	.byte	0x04, 0x17
        /*00aa*/ 	.short	(.L_33 - .L_32)
.L_32:
        /*00ac*/ 	.word	0x00000000
        /*00b0*/ 	.short	0x0003
        /*00b2*/ 	.short	0x0018
        /*00b4*/ 	.byte	0x00, 0xf4, 0x21, 0x00


	//----- nvinfo : EIATTR_KPARAM_INFO
	.align		4
.L_33:
        /*00b8*/ 	.byte	0x04, 0x17
        /*00ba*/ 	.short	(.L_35 - .L_34)
.L_34:
        /*00bc*/ 	.word	0x00000000
        /*00c0*/ 	.short	0x0002
        /*00c2*/ 	.short	0x0010
        /*00c4*/ 	.byte	0x00, 0xf4, 0x21, 0x00


	//----- nvinfo : EIATTR_KPARAM_INFO
	.align		4
.L_35:
        /*00c8*/ 	.byte	0x04, 0x17
        /*00ca*/ 	.short	(.L_37 - .L_36)
.L_36:
        /*00cc*/ 	.word	0x00000000
        /*00d0*/ 	.short	0x0001
        /*00d2*/ 	.short	0x0008
        /*00d4*/ 	.byte	0x00, 0xf4, 0x21, 0x00


	//----- nvinfo : EIATTR_KPARAM_INFO
	.align		4
.L_37:
        /*00d8*/ 	.byte	0x04, 0x17
        /*00da*/ 	.short	(.L_39 - .L_38)
.L_38:
        /*00dc*/ 	.word	0x00000000
        /*00e0*/ 	.short	0x0000
        /*00e2*/ 	.short	0x0000
        /*00e4*/ 	.byte	0x00, 0xf4, 0x21, 0x00


	//----- nvinfo : EIATTR_SPARSE_MMA_MASK
	.align		4
.L_39:
        /*00e8*/ 	.byte	0x03, 0x50
        /*00ea*/ 	.short	0x0000


	//----- nvinfo : EIATTR_MAXREG_COUNT
	.align		4
        /*00ec*/ 	.byte	0x03, 0x1b
        /*00ee*/ 	.short	0x00ff


	//----- nvinfo : EIATTR_EXIT_INSTR_OFFSETS
	.align		4
        /*00f0*/ 	.byte	0x04, 0x1c
        /*00f2*/ 	.short	(.L_41 - .L_40)


	//   ....[0]....
.L_40:
        /*00f4*/ 	.word	0x00001030


	//   ....[1]....
        /*00f8*/ 	.word	0x00001080


	//----- nvinfo : EIATTR_REQNTID
	.align		4
.L_41:
        /*00fc*/ 	.byte	0x04, 0x10
        /*00fe*/ 	.short	(.L_43 - .L_42)
.L_42:
        /*0100*/ 	.word	0x00000080
        /*0104*/ 	.word	0x00000001
        /*0108*/ 	.word	0x00000001


	//----- nvinfo : EIATTR_CBANK_PARAM_SIZE
	.align		4
.L_43:
        /*010c*/ 	.byte	0x03, 0x19
        /*010e*/ 	.short	0x0068


	//----- nvinfo : EIATTR_PARAM_CBANK
	.align		4
        /*0110*/ 	.byte	0x04, 0x0a
        /*0112*/ 	.short	(.L_45 - .L_44)
	.align		4
.L_44:
        /*0114*/ 	.word	index@(.nv.constant0.triton_poi_fused__native_batch_norm_legit_no_training__prelu_kernel_cat_32)
        /*0118*/ 	.short	0x0210
        /*011a*/ 	.short	0x0068


	//----- nvinfo : EIATTR_SW_WAR
	.align		4
.L_45:
        /*011c*/ 	.byte	0x04, 0x36
        /*011e*/ 	.short	(.L_47 - .L_46)
.L_46:
        /*0120*/ 	.word	0x00000008
.L_47:


//--------------------- .nv.callgraph             --------------------------
	.section	.nv.callgraph,"",@"SHT_CUDA_CALLGRAPH"
	.align	4
	.sectionentsize	8
	.align		4
        /*0000*/ 	.word	0x00000000
	.align		4
        /*0004*/ 	.word	0xffffffff
	.align		4
        /*0008*/ 	.word	0x00000000
	.align		4
        /*000c*/ 	.word	0xfffffffe
	.align		4
        /*0010*/ 	.word	0x00000000
	.align		4
        /*0014*/ 	.word	0xfffffffd
	.align		4
        /*0018*/ 	.word	0x00000000
	.align		4
        /*001c*/ 	.word	0xfffffffc


//--------------------- .nv.constant4             --------------------------
	.section	.nv.constant4,"a",@progbits
	.align	8
	.align		8
.nv.constant4:
        /*0000*/ 	.dword	_$_str
	.align		8
        /*0008*/ 	.dword	_$_str_$_2


//--------------------- .text.triton_poi_fused__native_batch_norm_legit_no_training__prelu_kernel_cat_32 --------------------------
	.section	.text.triton_poi_fused__native_batch_norm_legit_no_training__prelu_kernel_cat_32,"ax",@progbits
	.sectionflags	@"SHF_BARRIERS=1"
	.align	128
        .global         triton_poi_fused__native_batch_norm_legit_no_training__prelu_kernel_cat_32
        .type           triton_poi_fused__native_batch_norm_legit_no_training__prelu_kernel_cat_32,@function
        .size           triton_poi_fused__native_batch_norm_legit_no_training__prelu_kernel_cat_32,(.L_x_1 - triton_poi_fused__native_batch_norm_legit_no_training__prelu_kernel_cat_32)
        .other          triton_poi_fused__native_batch_norm_legit_no_training__prelu_kernel_cat_32,@"STO_CUDA_ENTRY STV_DEFAULT"
triton_poi_fused__native_batch_norm_legit_no_training__prelu_kernel_cat_32:
.text.triton_poi_fused__native_batch_norm_legit_no_training__prelu_kernel_cat_32:
[----:B------:R-:W0:Y:S01]  /*0000*/  LDC R1, c[0x0][0x28] ;  /* 0x00000a00ff017b82 */ /* 0x000e220000000800 */
[----:B------:R-:W1:Y:S07]  /*0010*/  S2R R0, SR_TID.X ;  /* 0x0000000000007919 */ /* 0x000e6e0000002100 */
[----:B------:R-:W2:Y:S01]  /*0020*/  LDC.64 R10, c[0x0][0x240] ;  /* 0x00009000ff0a7b82 */ /* 0x000ea20000000a00 */
[----:B------:R-:W-:Y:S01]  /*0030*/  CS2R R28, SRZ ;  /* 0x00000000001c7805 */ /* 0x000fe2000001ff00 */
[----:B------:R-:W-:Y:S01]  /*0040*/  ULDC.64 UR6, c[0x0][0x208] ;  /* 0x0000820000067ab9 */ /* 0x000fe20000000a00 */
[----:B------:R-:W3:Y:S05]  /*0050*/  S2R R36, SR_CTAID.X ;  /* 0x0000000000247919 */ /* 0x000eea0000002500 */
[----:B------:R-:W4:Y:S01]  /*0060*/  LDC.64 R8, c[0x0][0x238] ;  /* 0x00008e00ff087b82 */ /* 0x000f220000000a00 */
[----:B------:R-:W-:Y:S01]  /*0070*/  CS2R R6, SRZ ;  /* 0x0000000000067805 */ /* 0x000fe2000001ff00 */
[----:B------:R-:W5:Y:S06]  /*0080*/  S2R R22, SR_CTAID.Y ;  /* 0x0000000000167919 */ /* 0x000f6c0000002600 */
[----:B------:R-:W2:Y:S08]  /*0090*/  S2UR UR5, SR_CgaCtaId ;  /* 0x00000000000579c3 */ /* 0x000eb00000008800 */
[----:B------:R-:W5:Y:S01]  /*00a0*/  LDC.64 R2, c[0x0][0x248] ;  /* 0x00009200ff027b82 */ /* 0x000f620000000a00 */
[----:B-1----:R-:W-:-:S07]  /*00b0*/  IMAD.SHL.U32 R31, R0, 0x2, RZ ;  /* 0x00000002001f7824 */ /* 0x002fce00078e00ff */
[----:B------:R-:W1:Y:S01]  /*00c0*/  LDC.64 R4, c[0x0][0x250] ;  /* 0x00009400ff047b82 */ /* 0x000e620000000a00 */
[----:B------:R-:W-:-:S04]  /*00d0*/  LOP3.LUT R31, R31, 0xfe, RZ, 0xc0, !PT ;  /* 0x000000fe1f1f7812 */ /* 0x000fc800078ec0ff */
[----:B---3--:R-:W-:-:S03]  /*00e0*/  PRMT R19, R31, 0x6540, R36 ;  /* 0x000065401f137816 */ /* 0x008fc60000000024 */
[----:B------:R-:W3:Y:S01]  /*00f0*/  LDC.64 R12, c[0x0][0x258] ;  /* 0x00009600ff0c7b82 */ /* 0x000ee20000000a00 */
[C---:B------:R-:W-:Y:S01]  /*0100*/  ISETP.GE.AND P3, PT, R19.reuse, 0x100, PT ;  /* 0x000001001300780c */ /* 0x040fe20003f66270 */
[----:B--2---:R-:W-:-:S06]  /*0110*/  IMAD.WIDE R10, R19, 0x4, R10 ;  /* 0x00000004130a7825 */ /* 0x004fcc00078e020a */
[----:B------:R-:W2:Y:S06]  /*0120*/  LDC.64 R14, c[0x0][0x218] ;  /* 0x00008600ff0e7b82 */ /* 0x000eac0000000a00 */
[----:B------:R5:W2:Y:S01]  /*0130*/  @!P3 LDG.E.EL.64 R28, desc[UR6][R10.64] ;  /* 0x000000060a1cb981 */ /* 0x000aa2000c2e1b00 */
[----:B----4-:R-:W-:Y:S01]  /*0140*/  IMAD.WIDE R8, R19, 0x4, R8 ;  /* 0x0000000413087825 */ /* 0x010fe200078e0208 */
[----:B------:R-:W4:Y:S04]  /*0150*/  LDC.64 R16, c[0x0][0x220] ;  /* 0x00008800ff107b82 */ /* 0x000f280000000a00 */
[----:B------:R1:W2:Y:S01]  /*0160*/  @!P3 LDG.E.EL.64 R6, desc[UR6][R8.64] ;  /* 0x000000060806b981 */ /* 0x0002a2000c2e1b00 */
[----:B------:R-:W-:Y:S01]  /*0170*/  SHF.R.U32.HI R35, RZ, 0x6, R0 ;  /* 0x00000006ff237819 */ /* 0x000fe20000011600 */
[----:B------:R-:W-:Y:S01]  /*0180*/  IMAD.SHL.U32 R0, R0, 0x4, RZ ;  /* 0x0000000400007824 */ /* 0x000fe200078e00ff */
[----:B------:R-:W-:Y:S01]  /*0190*/  UMOV UR4, 0x400 ;  /* 0x0000040000047882 */ /* 0x000fe20000000000 */
[----:B-----5:R-:W-:Y:S01]  /*01a0*/  IMAD.SHL.U32 R34, R22, 0x2, RZ ;  /* 0x0000000216227824 */ /* 0x020fe200078e00ff */
[----:B------:R-:W-:Y:S01]  /*01b0*/  SGXT.U32 R35, R35, 0x1 ;  /* 0x000000012323781a */ /* 0x000fe20000000000 */
[----:B0-----:R-:W-:Y:S01]  /*01c0*/  UPRMT UR4, UR5, 0x654, UR4 ;  /* 0x0000065405047896 */ /* 0x001fe20008000004 */
[----:B------:R-:W-:Y:S01]  /*01d0*/  LOP3.LUT R11, R0, 0xfc, RZ, 0xc0, !PT ;  /* 0x000000fc000b7812 */ /* 0x000fe200078ec0ff */
[----:B------:R-:W0:Y:S01]  /*01e0*/  LDC.64 R20, c[0x0][0x228] ;  /* 0x00008a00ff147b82 */ /* 0x000e220000000a00 */
[----:B------:R-:W-:Y:S01]  /*01f0*/  LOP3.LUT R24, R34, R35, RZ, 0xfc, !PT ;  /* 0x0000002322187212 */ /* 0x000fe200078efcff */
[----:B------:R-:W-:Y:S01]  /*0200*/  IMAD.WIDE R2, R19, 0x4, R2 ;  /* 0x0000000413027825 */ /* 0x000fe200078e0202 */
[----:B------:R-:W-:-:S02]  /*0210*/  PRMT R0, R11, 0x6540, R36 ;  /* 0x000065400b007816 */ /* 0x000fc40000000024 */
[----:B------:R-:W-:Y:S02]  /*0220*/  CS2R R10, SRZ ;  /* 0x00000000000a7805 */ /* 0x000fe4000001ff00 */
[----:B------:R-:W-:Y:S01]  /*0230*/  ISETP.GE.AND P0, PT, R24, 0x100, PT ;  /* 0x000001001800780c */ /* 0x000fe20003f06270 */
[----:B-1----:R-:W-:Y:S01]  /*0240*/  IMAD.WIDE R4, R19, 0x4, R4 ;  /* 0x0000000413047825 */ /* 0x002fe200078e0204 */
[----:B------:R-:W-:Y:S01]  /*0250*/  LOP3.LUT R8, R0, 0xffffff80, RZ, 0xc0, !PT ;  /* 0xffffff8000087812 */ /* 0x000fe200078ec0ff */
[----:B------:R-:W1:Y:S01]  /*0260*/  LDC.64 R26, c[0x0][0x230] ;  /* 0x00008c00ff1a7b82 */ /* 0x000e620000000a00 */
[----:B------:R-:W-:Y:S01]  /*0270*/  SHF.R.S32.HI R37, RZ, 0x1e, R22 ;  /* 0x0000001eff257819 */ /* 0x000fe20000011416 */
[----:B------:R-:W-:Y:S01]  /*0280*/  IMAD R25, R24, 0x80, R0 ;  /* 0x0000008018197824 */ /* 0x000fe200078e0200 */
[----:B------:R-:W-:Y:S02]  /*0290*/  ISETP.EQ.AND P1, PT, R8, 0x80, !P0 ;  /* 0x000000800800780c */ /* 0x000fe40004722270 */
[----:B------:R-:W-:-:S02]  /*02a0*/  CS2R R8, SRZ ;  /* 0x0000000000087805 */ /* 0x000fc4000001ff00 */
[----:B------:R-:W-:Y:S01]  /*02b0*/  LEA R32, R31, UR4, 0x2 ;  /* 0x000000041f207c11 */ /* 0x000fe2000f8e10ff */
[----:B---3--:R-:W-:Y:S01]  /*02c0*/  IMAD.WIDE R12, R19, 0x4, R12 ;  /* 0x00000004130c7825 */ /* 0x008fe200078e020c */
[----:B------:R-:W-:Y:S01]  /*02d0*/  SGXT R37, R37, 0x1 ;  /* 0x000000012525781a */ /* 0x000fe20000000200 */
[----:B------:R3:W5:Y:S02]  /*02e0*/  @!P3 LDG.E.EL.64 R10, desc[UR6][R2.64] ;  /* 0x00000006020ab981 */ /* 0x000764000c2e1b00 */
[----:B------:R-:W-:Y:S02]  /*02f0*/  VIADD R19, R25, 0xffffff80 ;  /* 0xffffff8019137836 */ /* 0x000fe40000000000 */
[----:B------:R2:W5:Y:S01]  /*0300*/  @!P3 LDG.E.EL.64 R8, desc[UR6][R4.64] ;  /* 0x000000060408b981 */ /* 0x000562000c2e1b00 */
[----:B------:R-:W-:Y:S01]  /*0310*/  IMAD.MOV.U32 R30, RZ, RZ, 0x3e800000 ;  /* 0x3e800000ff1e7424 */ /* 0x000fe200078e00ff */
[----:B------:R-:W-:Y:S01]  /*0320*/  LEA.HI R22, R37, R24, RZ, 0x6 ;  /* 0x0000001825167211 */ /* 0x000fe200078f30ff */
[----:B--2---:R-:W-:Y:S01]  /*0330*/  IMAD.WIDE R14, R19, 0x4, R14 ;  /* 0x00000004130e7825 */ /* 0x004fe200078e020e */
[----:B---3--:R-:W-:-:S03]  /*0340*/  CS2R R2, SRZ ;  /* 0x0000000000027805 */ /* 0x008fc6000001ff00 */
[----:B----4-:R-:W-:Y:S01]  /*0350*/  IMAD.WIDE R16, R19, 0x4, R16 ;  /* 0x0000000413107825 */ /* 0x010fe200078e0210 */
[----:B------:R-:W-:-:S03]  /*0360*/  CS2R R4, SRZ ;  /* 0x0000000000047805 */ /* 0x000fc6000001ff00 */
[----:B------:R-:W-:Y:S01]  /*0370*/  IMAD.SHL.U32 R22, R22, 0x2, RZ ;  /* 0x0000000216167824 */ /* 0x000fe200078e00ff */
[----:B------:R2:W3:Y:S01]  /*0380*/  @!P3 LDG.E.EL.64 R2, desc[UR6][R12.64] ;  /* 0x000000060c02b981 */ /* 0x0004e2000c2e1b00 */
[----:B------:R-:W-:-:S03]  /*0390*/  VIADD R23, R0, 0xffffff80 ;  /* 0xffffff8000177836 */ /* 0x000fc60000000000 */
[----:B------:R-:W-:Y:S02]  /*03a0*/  LOP3.LUT R22, R22, 0xffffff80, RZ, 0xc0, !PT ;  /* 0xffffff8016167812 */ /* 0x000fe400078ec0ff */
[----:B--2---:R-:W-:Y:S01]  /*03b0*/  CS2R R12, SRZ ;  /* 0x00000000000c7805 */ /* 0x004fe2000001ff00 */
[----:B0-----:R-:W-:-:S04]  /*03c0*/  IMAD.WIDE R20, R23, 0x4, R20 ;  /* 0x0000000417147825 */ /* 0x001fc800078e0214 */
[----:B------:R-:W-:-:S04]  /*03d0*/  IMAD.IADD R23, R23, 0x1, R22 ;  /* 0x0000000117177824 */ /* 0x000fc800078e0216 */
[----:B-1----:R-:W-:Y:S01]  /*03e0*/  IMAD.WIDE R26, R23, 0x4, R26 ;  /* 0x00000004171a7825 */ /* 0x002fe200078e021a */
[----:B------:R-:W-:-:S03]  /*03f0*/  CS2R R22, SRZ ;  /* 0x0000000000167805 */ /* 0x000fc6000001ff00 */
[----:B------:R-:W-:-:S04]  /*0400*/  FADD R28, R28, 9.9999997473787516356e-06 ;  /* 0x3727c5ac1c1c7421 */ /* 0x000fc80000000000 */
[----:B------:R-:W0:Y:S01]  /*0410*/  MUFU.SQRT R18, R28 ;  /* 0x0000001c00127308 */ /* 0x000e220000002000 */
[----:B------:R1:W-:Y:S01]  /*0420*/  STS.64 [R32], R6 ;  /* 0x0000000620007388 */ /* 0x0003e20000000a00 */
[C---:B0-----:R-:W-:Y:S02]  /*0430*/  FSETP.GT.AND P2, PT, R18.reuse, 8.50705917302346158658e+37, PT ;  /* 0x7e8000001200780b */ /* 0x041fe40003f44000 */
[----:B------:R-:W-:Y:S02]  /*0440*/  FSETP.GEU.AND P4, PT, R18, 1.175494350822287508e-38, PT ;  /* 0x008000001200780b */ /* 0x000fe40003f8e000 */
[----:B-1----:R-:W-:Y:S02]  /*0450*/  CS2R R6, SRZ ;  /* 0x0000000000067805 */ /* 0x002fe4000001ff00 */
[----:B------:R-:W-:-:S04]  /*0460*/  FSEL R19, R30, 1, P2 ;  /* 0x3f8000001e137808 */ /* 0x000fc80001000000 */
[----:B------:R0:W2:Y:S03]  /*0470*/  @P1 LDG.E.EL.128 R4, desc[UR6][R14.64] ;  /* 0x000000060e041981 */ /* 0x0000a6000c2e1d00 */
[----:B------:R-:W-:-:S04]  /*0480*/  @P2 FMUL R18, R18, 0.25 ;  /* 0x3e80000012122820 */ /* 0x000fc80000400000 */
[----:B------:R-:W-:-:S04]  /*0490*/  @!P4 FMUL R18, R18, 16777216 ;  /* 0x4b8000001212c820 */ /* 0x000fc80000400000 */
[----:B------:R-:W1:Y:S01]  /*04a0*/  MUFU.RCP R28, R18 ;  /* 0x00000012001c7308 */ /* 0x000e620000001000 */
[----:B0-----:R-:W-:Y:S01]  /*04b0*/  CS2R R14, SRZ ;  /* 0x00000000000e7805 */ /* 0x001fe2000001ff00 */
[----:B------:R-:W-:-:S05]  /*04c0*/  @!P4 FMUL R19, R19, 16777216 ;  /* 0x4b8000001313c820 */ /* 0x000fca0000400000 */
[----:B------:R0:W4:Y:S01]  /*04d0*/  @P1 LDG.E.EL.128 R12, desc[UR6][R16.64] ;  /* 0x00000006100c1981 */ /* 0x000122000c2e1d00 */
[----:B-1----:R-:W-:Y:S01]  /*04e0*/  FMUL R28, R28, R19 ;  /* 0x000000131c1c7220 */ /* 0x002fe20000400000 */
[----:B------:R-:W-:Y:S02]  /*04f0*/  CS2R R18, SRZ ;  /* 0x0000000000127805 */ /* 0x000fe4000001ff00 */
[----:B0-----:R-:W-:-:S06]  /*0500*/  CS2R R16, SRZ ;  /* 0x0000000000107805 */ /* 0x001fcc000001ff00 */
[----:B------:R0:W2:Y:S02]  /*0510*/  @P1 LDG.E.EL.128 R16, desc[UR6][R20.64] ;  /* 0x0000000614101981 */ /* 0x0000a4000c2e1d00 */
[----:B0-----:R-:W-:-:S06]  /*0520*/  CS2R R20, SRZ ;  /* 0x0000000000147805 */ /* 0x001fcc000001ff00 */
[----:B------:R-:W2:Y:S01]  /*0530*/  @P1 LDG.E.EL.128 R20, desc[UR6][R26.64] ;  /* 0x000000061a141981 */ /* 0x000ea2000c2e1d00 */
[----:B------:R-:W-:Y:S01]  /*0540*/  FADD R29, R29, 9.9999997473787516356e-06 ;  /* 0x3727c5ac1d1d7421 */ /* 0x000fe20000000000 */
[----:B------:R-:W-:Y:S02]  /*0550*/  ISETP.GE.AND P5, PT, R0, 0x80, PT ;  /* 0x000000800000780c */ /* 0x000fe40003fa6270 */
[----:B--2---:R-:W-:-:S05]  /*0560*/  SEL R20, R20, RZ, P1 ;  /* 0x000000ff14147207 */ /* 0x004fca0000800000 */
[----:B------:R-:W-:-:S04]  /*0570*/  FADD R20, RZ, -R20 ;  /* 0x80000014ff147221 */ /* 0x000fc80000000000 */
[----:B------:R-:W-:-:S05]  /*0580*/  FMUL R33, R20, 1.4426950216293334961 ;  /* 0x3fb8aa3b14217820 */ /* 0x000fca0000400000 */
[----:B------:R-:W-:Y:S02]  /*0590*/  FSETP.GEU.AND P2, PT, R33, -126, PT ;  /* 0xc2fc00002100780b */ /* 0x000fe40003f4e000 */
[----:B------:R-:W-:-:S05]  /*05a0*/  SEL R21, R21, RZ, P1 ;  /* 0x000000ff15157207 */ /* 0x000fca0000800000 */
[----:B------:R-:W-:-:S06]  /*05b0*/  FADD R21, RZ, -R21 ;  /* 0x80000015ff157221 */ /* 0x000fcc0000000000 */
[----:B------:R-:W-:Y:S01]  /*05c0*/  @!P2 FMUL R33, R33, 0.5 ;  /* 0x3f0000002121a820 */ /* 0x000fe20000400000 */
[----:B------:R-:W-:-:S03]  /*05d0*/  FMUL R21, R21, 1.4426950216293334961 ;  /* 0x3fb8aa3b15157820 */ /* 0x000fc60000400000 */
[----:B------:R-:W0:Y:S02]  /*05e0*/  MUFU.EX2 R20, R33 ;  /* 0x0000002100147308 */ /* 0x000e240000000800 */
[----:B------:R-:W-:Y:S01]  /*05f0*/  FSETP.GEU.AND P3, PT, R21, -126, PT ;  /* 0xc2fc00001500780b */ /* 0x000fe20003f6e000 */
[----:B0-----:R-:W-:-:S12]  /*0600*/  @!P2 FMUL R20, R20, R20 ;  /* 0x000000141414a220 */ /* 0x001fd80000400000 */
[----:B------:R-:W-:Y:S01]  /*0610*/  @!P3 FMUL R21, R21, 0.5 ;  /* 0x3f0000001515b820 */ /* 0x000fe20000400000 */
[----:B------:R-:W-:-:S03]  /*0620*/  FADD R26, R20, 1 ;  /* 0x3f800000141a7421 */ /* 0x000fc60000000000 */
[----:B------:R0:W1:Y:S01]  /*0630*/  MUFU.EX2 R20, R21 ;  /* 0x0000001500147308 */ /* 0x0000620000000800 */
[----:B------:R-:W-:Y:S02]  /*0640*/  SEL R22, R22, RZ, P1 ;  /* 0x000000ff16167207 */ /* 0x000fe40000800000 */
[----:B------:R-:W-:-:S03]  /*0650*/  FSETP.GT.AND P2, PT, R26, 8.50705917302346158658e+37, PT ;  /* 0x7e8000001a00780b */ /* 0x000fc60003f44000 */
[----:B------:R-:W-:-:S04]  /*0660*/  FADD R22, RZ, -R22 ;  /* 0x80000016ff167221 */ /* 0x000fc80000000000 */
[----:B0-----:R-:W-:Y:S01]  /*0670*/  FMUL R21, R22, 1.4426950216293334961 ;  /* 0x3fb8aa3b16157820 */ /* 0x001fe20000400000 */
[----:B-1----:R-:W-:-:S05]  /*0680*/  @!P3 FMUL R20, R20, R20 ;  /* 0x000000141414b220 */ /* 0x002fca0000400000 */
[----:B------:R-:W-:Y:S01]  /*0690*/  @P2 FMUL R26, R26, 0.25 ;  /* 0x3e8000001a1a2820 */ /* 0x000fe20000400000 */
[----:B------:R-:W-:Y:S01]  /*06a0*/  FSETP.GEU.AND P3, PT, R21, -126, PT ;  /* 0xc2fc00001500780b */ /* 0x000fe20003f6e000 */
[----:B------:R-:W-:Y:S01]  /*06b0*/  FADD R27, R20, 1 ;  /* 0x3f800000141b7421 */ /* 0x000fe20000000000 */
[----:B------:R-:W-:Y:S01]  /*06c0*/  FSEL R22, R30, 1, P2 ;  /* 0x3f8000001e167808 */ /* 0x000fe20001000000 */
[----:B------:R-:W0:Y:S03]  /*06d0*/  MUFU.RCP R33, R26 ;  /* 0x0000001a00217308 */ /* 0x000e260000001000 */
[----:B------:R-:W-:-:S07]  /*06e0*/  FSETP.GT.AND P2, PT, R27, 8.50705917302346158658e+37, PT ;  /* 0x7e8000001b00780b */ /* 0x000fce0003f44000 */
[----:B------:R-:W-:-:S04]  /*06f0*/  @!P3 FMUL R21, R21, 0.5 ;  /* 0x3f0000001515b820 */ /* 0x000fc80000400000 */
[----:B------:R-:W1:Y:S02]  /*0700*/  MUFU.EX2 R20, R21 ;  /* 0x0000001500147308 */ /* 0x000e640000000800 */
[----:B------:R-:W-:Y:S01]  /*0710*/  @P2 FMUL R27, R27, 0.25 ;  /* 0x3e8000001b1b2820 */ /* 0x000fe20000400000 */
[----:B0-----:R-:W-:Y:S01]  /*0720*/  FMUL R33, R33, R22 ;  /* 0x0000001621217220 */ /* 0x001fe20000400000 */
[----:B------:R-:W-:-:S04]  /*0730*/  SEL R22, R23, RZ, P1 ;  /* 0x000000ff17167207 */ /* 0x000fc80000800000 */
[----:B------:R-:W0:Y:S01]  /*0740*/  MUFU.RCP R23, R27 ;  /* 0x0000001b00177308 */ /* 0x000e220000001000 */
[----:B------:R-:W-:Y:S01]  /*0750*/  FADD R22, RZ, -R22 ;  /* 0x80000016ff167221 */ /* 0x000fe20000000000 */
[----:B------:R-:W-:-:S03]  /*0760*/  FSEL R26, R30, 1, P2 ;  /* 0x3f8000001e1a7808 */ /* 0x000fc60001000000 */
[----:B------:R-:W-:Y:S01]  /*0770*/  FMUL R22, R22, 1.4426950216293334961 ;  /* 0x3fb8aa3b16167820 */ /* 0x000fe20000400000 */
[----:B-1----:R-:W-:-:S04]  /*0780*/  @!P3 FMUL R20, R20, R20 ;  /* 0x000000141414b220 */ /* 0x002fc80000400000 */
[----:B------:R-:W-:Y:S01]  /*0790*/  FSETP.GEU.AND P3, PT, R22, -126, PT ;  /* 0xc2fc00001600780b */ /* 0x000fe20003f6e000 */
[----:B0-----:R-:W-:Y:S01]  /*07a0*/  FMUL R23, R23, R26 ;  /* 0x0000001a17177220 */ /* 0x001fe20000400000 */
[----:B------:R-:W-:-:S05]  /*07b0*/  FADD R26, R20, 1 ;  /* 0x3f800000141a7421 */ /* 0x000fca0000000000 */
[----:B------:R-:W-:-:S06]  /*07c0*/  FSETP.GT.AND P2, PT, R26, 8.50705917302346158658e+37, PT ;  /* 0x7e8000001a00780b */ /* 0x000fcc0003f44000 */
[----:B------:R-:W-:-:S04]  /*07d0*/  @!P3 FMUL R22, R22, 0.5 ;  /* 0x3f0000001616b820 */ /* 0x000fc80000400000 */
[----:B------:R-:W0:Y:S03]  /*07e0*/  MUFU.EX2 R20, R22 ;  /* 0x0000001600147308 */ /* 0x000e260000000800 */
[----:B------:R-:W-:-:S05]  /*07f0*/  @P2 FMUL R26, R26, 0.25 ;  /* 0x3e8000001a1a2820 */ /* 0x000fca0000400000 */
[----:B------:R-:W-:Y:S08]  /*0800*/  MUFU.RCP R21, R26 ;  /* 0x0000001a00157308 */ /* 0x000ff00000001000 */
[----:B------:R-:W1:Y:S01]  /*0810*/  MUFU.SQRT R26, R29 ;  /* 0x0000001d001a7308 */ /* 0x000e620000002000 */
[----:B0-----:R-:W-:-:S04]  /*0820*/  @!P3 FMUL R20, R20, R20 ;  /* 0x000000141414b220 */ /* 0x001fc80000400000 */
[----:B------:R-:W-:Y:S01]  /*0830*/  FADD R20, R20, 1 ;  /* 0x3f80000014147421 */ /* 0x000fe20000000000 */
[----:B------:R-:W-:-:S04]  /*0840*/  FSEL R27, R30, 1, P2 ;  /* 0x3f8000001e1b7808 */ /* 0x000fc80001000000 */
[----:B------:R-:W-:Y:S02]  /*0850*/  FSETP.GT.AND P2, PT, R20, 8.50705917302346158658e+37, PT ;  /* 0x7e8000001400780b */ /* 0x000fe40003f44000 */
[C---:B-1----:R-:W-:Y:S02]  /*0860*/  FSETP.GT.AND P3, PT, R26.reuse, 8.50705917302346158658e+37, PT ;  /* 0x7e8000001a00780b */ /* 0x042fe40003f64000 */
[----:B------:R-:W-:Y:S02]  /*0870*/  FSETP.GEU.AND P4, PT, R26, 1.175494350822287508e-38, PT ;  /* 0x008000001a00780b */ /* 0x000fe40003f8e000 */
[----:B----4-:R-:W-:Y:S01]  /*0880*/  SEL R14, R14, RZ, P1 ;  /* 0x000000ff0e0e7207 */ /* 0x010fe20000800000 */
[----:B------:R-:W-:Y:S01]  /*0890*/  FMUL R21, R21, R27 ;  /* 0x0000001b15157220 */ /* 0x000fe20000400000 */
[----:B------:R-:W-:-:S05]  /*08a0*/  FSEL R27, R30, 1, P2 ;  /* 0x3f8000001e1b7808 */ /* 0x000fca0001000000 */
[----:B------:R-:W-:Y:S01]  /*08b0*/  @P2 FMUL R20, R20, 0.25 ;  /* 0x3e80000014142820 */ /* 0x000fe20000400000 */
[----:B------:R-:W-:Y:S01]  /*08c0*/  FSETP.GT.AND P2, PT, R14, RZ, PT ;  /* 0x000000ff0e00720b */ /* 0x000fe20003f44000 */
[----:B------:R-:W-:-:S04]  /*08d0*/  @P3 FMUL R26, R26, 0.25 ;  /* 0x3e8000001a1a3820 */ /* 0x000fc80000400000 */
[----:B------:R-:W-:Y:S01]  /*08e0*/  @!P4 FMUL R26, R26, 16777216 ;  /* 0x4b8000001a1ac820 */ /* 0x000fe20000400000 */
[----:B------:R0:W-:Y:S01]  /*08f0*/  MUFU.RCP R22, R20 ;  /* 0x0000001400167308 */ /* 0x0001e20000001000 */
[----:B------:R-:W-:Y:S02]  /*0900*/  SEL R15, R15, RZ, P1 ;  /* 0x000000ff0f0f7207 */ /* 0x000fe40000800000 */
[----:B------:R-:W-:-:S05]  /*0910*/  FSEL R30, R30, 1, P3 ;  /* 0x3f8000001e1e7808 */ /* 0x000fca0001800000 */
[----:B------:R-:W1:Y:S01]  /*0920*/  MUFU.RCP R29, R26 ;  /* 0x0000001a001d7308 */ /* 0x000e620000001000 */
[----:B0-----:R-:W-:Y:S02]  /*0930*/  SEL R20, R19, RZ, P1 ;  /* 0x000000ff13147207 */ /* 0x001fe40000800000 */
[----:B------:R-:W-:Y:S02]  /*0940*/  SEL R19, R18, RZ, P1 ;  /* 0x000000ff12137207 */ /* 0x000fe40000800000 */
[----:B------:R-:W-:Y:S01]  /*0950*/  FSETP.GT.AND P3, PT, R15, RZ, PT ;  /* 0x000000ff0f00720b */ /* 0x000fe20003f64000 */
[----:B------:R-:W-:Y:S02]  /*0960*/  @!P4 FMUL R30, R30, 16777216 ;  /* 0x4b8000001e1ec820 */ /* 0x000fe40000400000 */
[----:B------:R-:W-:Y:S02]  /*0970*/  @!P2 FMUL R14, R14, R19 ;  /* 0x000000130e0ea220 */ /* 0x000fe40000400000 */
[----:B------:R-:W0:Y:S01]  /*0980*/  LDC.64 R18, c[0x0][0x210] ;  /* 0x00008400ff127b82 */ /* 0x000e220000000a00 */
[----:B-1----:R-:W-:Y:S01]  /*0990*/  FMUL R29, R29, R30 ;  /* 0x0000001e1d1d7220 */ /* 0x002fe20000400000 */
[----:B------:R-:W-:-:S06]  /*09a0*/  SEL R30, R12, RZ, P1 ;  /* 0x000000ff0c1e7207 */ /* 0x000fcc0000800000 */
[----:B------:R-:W-:Y:S01]  /*09b0*/  @!P3 FMUL R15, R15, R20 ;  /* 0x000000140f0fb220 */ /* 0x000fe20000400000 */
[----:B------:R-:W-:Y:S02]  /*09c0*/  FSETP.GT.AND P3, PT, R30, RZ, PT ;  /* 0x000000ff1e00720b */ /* 0x000fe40003f64000 */
[----:B------:R-:W-:Y:S02]  /*09d0*/  SEL R20, R13, RZ, P1 ;  /* 0x000000ff0d147207 */ /* 0x000fe40000800000 */
[----:B------:R-:W-:Y:S02]  /*09e0*/  ISETP.LT.AND P2, PT, R24, 0x100, !P5 ;  /* 0x000001001800780c */ /* 0x000fe40006f41270 */
[----:B------:R-:W-:Y:S01]  /*09f0*/  SEL R13, R16, RZ, P1 ;  /* 0x000000ff100d7207 */ /* 0x000fe20000800000 */
[----:B------:R-:W-:Y:S01]  /*0a00*/  FMUL R22, R22, R27 ;  /* 0x0000001b16167220 */ /* 0x000fe20000400000 */
[----:B------:R-:W-:-:S05]  /*0a10*/  CS2R R26, SRZ ;  /* 0x00000000001a7805 */ /* 0x000fca000001ff00 */
[----:B------:R-:W-:Y:S01]  /*0a20*/  @!P3 FMUL R30, R30, R13 ;  /* 0x0000000d1e1eb220 */ /* 0x000fe20000400000 */
[----:B0-----:R-:W-:Y:S01]  /*0a30*/  IMAD.WIDE R12, R25, 0x4, R18 ;  /* 0x00000004190c7825 */ /* 0x001fe200078e0212 */
[----:B------:R-:W-:-:S06]  /*0a40*/  CS2R R24, SRZ ;  /* 0x0000000000187805 */ /* 0x000fcc000001ff00 */
[----:B------:R-:W2:Y:S01]  /*0a50*/  @P2 LDG.E.EL.128 R24, desc[UR6][R12.64] ;  /* 0x000000060c182981 */ /* 0x000ea2000c2e1d00 */
[----:B------:R-:W0:Y:S01]  /*0a60*/  S2R R16, SR_TID.X ;  /* 0x0000000000107919 */ /* 0x000e220000002100 */
[----:B------:R-:W-:Y:S02]  /*0a70*/  SEL R7, R7, RZ, P1 ;  /* 0x000000ff07077207 */ /* 0x000fe40000800000 */
[----:B------:R-:W-:Y:S02]  /*0a80*/  FSETP.GT.AND P4, PT, R20, RZ, PT ;  /* 0x000000ff1400720b */ /* 0x000fe40003f84000 */
[----:B------:R-:W-:-:S11]  /*0a90*/  SEL R17, R17, RZ, P1 ;  /* 0x000000ff11117207 */ /* 0x000fd60000800000 */
[----:B------:R-:W-:Y:S01]  /*0aa0*/  @!P4 FMUL R20, R20, R17 ;  /* 0x000000111414c220 */ /* 0x000fe20000400000 */
[----:B------:R-:W-:Y:S01]  /*0ab0*/  SEL R4, R4, RZ, P1 ;  /* 0x000000ff04047207 */ /* 0x000fe20000800000 */
[----:B------:R-:W-:Y:S01]  /*0ac0*/  BAR.SYNC.DEFER_BLOCKING 0x0 ;  /* 0x0000000000007b1d */ /* 0x000fe20000010000 */
[----:B------:R-:W-:Y:S02]  /*0ad0*/  ISETP.LT.AND P0, PT, R0, 0x100, !P0 ;  /* 0x000001000000780c */ /* 0x000fe40004701270 */
[----:B--2---:R-:W-:Y:S01]  /*0ae0*/  SEL R27, R27, RZ, P2 ;  /* 0x000000ff1b1b7207 */ /* 0x004fe20001000000 */
[----:B------:R-:W-:Y:S01]  /*0af0*/  @P5 FFMA R27, R22, R15, R7 ;  /* 0x0000000f161b5223 */ /* 0x000fe20000000007 */
[----:B0-----:R-:W-:Y:S01]  /*0b00*/  IMAD.SHL.U32 R7, R16, 0x4, RZ ;  /* 0x0000000410077824 */ /* 0x001fe200078e00ff */
[----:B------:R-:W-:-:S04]  /*0b10*/  SEL R16, R6, RZ, P1 ;  /* 0x000000ff06107207 */ /* 0x000fc80000800000 */
[----:B------:R-:W-:-:S04]  /*0b20*/  LOP3.LUT R7, R7, 0xfc, RZ, 0xc0, !PT ;  /* 0x000000fc07077812 */ /* 0x000fc800078ec0ff */
[----:B------:R-:W-:Y:S02]  /*0b30*/  LEA R6, R7, UR4, 0x2 ;  /* 0x0000000407067c11 */ /* 0x000fe4000f8e10ff */
[----:B------:R-:W-:Y:S01]  /*0b40*/  SEL R26, R26, RZ, P2 ;  /* 0x000000ff1a1a7207 */ /* 0x000fe20001000000 */
[----:B------:R-:W-:Y:S02]  /*0b50*/  @P5 FFMA R26, R21, R14, R16 ;  /* 0x0000000e151a5223 */ /* 0x000fe40000000010 */
[----:B------:R-:W0:Y:S01]  /*0b60*/  LDS.128 R12, [R6] ;  /* 0x00000000060c7984 */ /* 0x000e220000000c00 */
[----:B------:R-:W-:Y:S06]  /*0b70*/  BAR.SYNC.DEFER_BLOCKING 0x0 ;  /* 0x0000000000007b1d */ /* 0x000fec0000010000 */
[----:B------:R0:W-:Y:S02]  /*0b80*/  STS.64 [R32], R28 ;  /* 0x0000001c20007388 */ /* 0x0001e40000000a00 */
[----:B------:R-:W-:Y:S06]  /*0b90*/  BAR.SYNC.DEFER_BLOCKING 0x0 ;  /* 0x0000000000007b1d */ /* 0x000fec0000010000 */
[----:B------:R-:W1:Y:S02]  /*0ba0*/  LDS.128 R16, [R6] ;  /* 0x0000000006107984 */ /* 0x000e640000000c00 */
[----:B------:R-:W-:Y:S01]  /*0bb0*/  BAR.SYNC.DEFER_BLOCKING 0x0 ;  /* 0x0000000000007b1d */ /* 0x000fe20000010000 */
[----:B------:R-:W-:-:S05]  /*0bc0*/  SEL R22, R5, RZ, P1 ;  /* 0x000000ff05167207 */ /* 0x000fca0000800000 */
[----:B-----5:R-:W-:Y:S01]  /*0bd0*/  STS.64 [R32], R10 ;  /* 0x0000000a20007388 */ /* 0x020fe20000000a00 */
[----:B------:R-:W-:Y:S01]  /*0be0*/  SEL R25, R25, RZ, P2 ;  /* 0x000000ff19197207 */ /* 0x000fe20001000000 */
[----:B------:R-:W-:Y:S01]  /*0bf0*/  @P5 FFMA R25, R23, R20, R22 ;  /* 0x0000001417195223 */ /* 0x000fe20000000016 */
[----:B------:R-:W-:Y:S06]  /*0c00*/  BAR.SYNC.DEFER_BLOCKING 0x0 ;  /* 0x0000000000007b1d */ /* 0x000fec0000010000 */
[----:B------:R-:W-:Y:S02]  /*0c10*/  LDS.128 R20, [R6] ;  /* 0x0000000006147984 */ /* 0x000fe40000000c00 */
[----:B------:R-:W-:Y:S06]  /*0c20*/  BAR.SYNC.DEFER_BLOCKING 0x0 ;  /* 0x0000000000007b1d */ /* 0x000fec0000010000 */
[----:B------:R-:W-:Y:S02]  /*0c30*/  STS.64 [R32], R8 ;  /* 0x0000000820007388 */ /* 0x000fe40000000a00 */
[----:B------:R-:W-:Y:S06]  /*0c40*/  BAR.SYNC.DEFER_BLOCKING 0x0 ;  /* 0x0000000000007b1d */ /* 0x000fec0000010000 */
[----:B------:R-:W2:Y:S02]  /*0c50*/  LDS.128 R8, [R6] ;  /* 0x0000000006087984 */ /* 0x000ea40000000c00 */
[----:B------:R-:W-:Y:S01]  /*0c60*/  BAR.SYNC.DEFER_BLOCKING 0x0 ;  /* 0x0000000000007b1d */ /* 0x000fe20000010000 */
[----:B------:R-:W-:Y:S01]  /*0c70*/  SEL R24, R24, RZ, P2 ;  /* 0x000000ff18187207 */ /* 0x000fe20001000000 */
[----:B------:R-:W-:Y:S01]  /*0c80*/  @P5 FFMA R24, R33, R30, R4 ;  /* 0x0000001e21185223 */ /* 0x000fe20000000004 */
[----:B0-----:R-:W-:-:S03]  /*0c90*/  FADD R28, -R13, R25 ;  /* 0x000000190d1c7221 */ /* 0x001fc60000000100 */
[----:B------:R-:W-:Y:S01]  /*0ca0*/  FADD R13, -R12, R24 ;  /* 0x000000180c0d7221 */ /* 0x000fe20000000100 */
[----:B-1----:R-:W-:Y:S01]  /*0cb0*/  FMUL R28, R28, R17 ;  /* 0x000000111c1c7220 */ /* 0x002fe20000400000 */
[----:B------:R-:W-:Y:S01]  /*0cc0*/  FADD R17, -R14, R26 ;  /* 0x0000001a0e117221 */ /* 0x000fe20000000100 */
[----:B------:R-:W-:Y:S01]  /*0cd0*/  FADD R14, -R15, R27 ;  /* 0x0000001b0f0e7221 */ /* 0x000fe20000000100 */
[----:B---3--:R0:W-:Y:S01]  /*0ce0*/  STS.64 [R32], R2 ;  /* 0x0000000220007388 */ /* 0x0081e20000000a00 */
[----:B------:R-:W-:Y:S01]  /*0cf0*/  BAR.SYNC.DEFER_BLOCKING 0x0 ;  /* 0x0000000000007b1d */ /* 0x000fe20000010000 */
[----:B------:R-:W-:-:S07]  /*0d00*/  FMUL R15, R13, R16 ;  /* 0x000000100d0f7220 */ /* 0x000fce0000400000 */
[----:B------:R-:W1:Y:S01]  /*0d10*/  LDC.64 R12, c[0x0][0x260] ;  /* 0x00009800ff0c7b82 */ /* 0x000e620000000a00 */
[----:B------:R-:W3:Y:S01]  /*0d20*/  S2R R29, SR_TID.X ;  /* 0x00000000001d7919 */ /* 0x000ee20000002100 */
[----:B--2---:R-:W-:Y:S01]  /*0d30*/  FFMA R28, R28, R21, R9 ;  /* 0x000000151c1c7223 */ /* 0x004fe20000000009 */
[----:B------:R-:W-:Y:S01]  /*0d40*/  LOP3.LUT R9, R34, R35, RZ, 0xfc, !PT ;  /* 0x0000002322097212 */ /* 0x000fe200078efcff */
[----:B0-----:R-:W-:-:S04]  /*0d50*/  FFMA R3, R15, R20, R8 ;  /* 0x000000140f037223 */ /* 0x001fc80000000008 */
[C---:B------:R-:W-:Y:S01]  /*0d60*/  IMAD R8, R9.reuse, 0x80, R0 ;  /* 0x0000008009087824 */ /* 0x040fe200078e0200 */
[----:B------:R-:W0:Y:S03]  /*0d70*/  LDS.128 R4, [R6] ;  /* 0x0000000006047984 */ /* 0x000e260000000c00 */
[----:B------:R-:W-:Y:S02]  /*0d80*/  IMAD R9, R9, 0x80, R8 ;  /* 0x0000008009097824 */ /* 0x000fe400078e0208 */
[----:B------:R-:W-:Y:S01]  /*0d90*/  FMUL R14, R14, R19 ;  /* 0x000000130e0e7220 */ /* 0x000fe20000400000 */
[----:B------:R-:W-:Y:S01]  /*0da0*/  FMUL R17, R17, R18 ;  /* 0x0000001211117220 */ /* 0x000fe20000400000 */
[----:B-1----:R-:W-:-:S04]  /*0db0*/  IMAD.WIDE R12, R9, 0x4, R12 ;  /* 0x00000004090c7825 */ /* 0x002fc800078e020c */
[----:B------:R-:W-:Y:S01]  /*0dc0*/  FFMA R17, R17, R22, R10 ;  /* 0x0000001611117223 */ /* 0x000fe2000000000a */
[----:B------:R-:W-:Y:S01]  /*0dd0*/  FFMA R14, R14, R23, R11 ;  /* 0x000000170e0e7223 */ /* 0x000fe2000000000b */
[----:B------:R-:W-:Y:S01]  /*0de0*/  @P0 STG.E.128 desc[UR6][R12.64], R24 ;  /* 0x000000180c000986 */ /* 0x000fe2000c101d06 */
[----:B------:R-:W-:Y:S02]  /*0df0*/  FSETP.GT.AND P4, PT, R3, RZ, PT ;  /* 0x000000ff0300720b */ /* 0x000fe40003f84000 */
[----:B------:R-:W-:Y:S01]  /*0e00*/  FSETP.GT.AND P3, PT, R28, RZ, PT ;  /* 0x000000ff1c00720b */ /* 0x000fe20003f64000 */
[----:B---3--:R-:W-:Y:S01]  /*0e10*/  IMAD.SHL.U32 R2, R29, 0x8, RZ ;  /* 0x000000081d027824 */ /* 0x008fe200078e00ff */
[----:B------:R-:W-:Y:S02]  /*0e20*/  FSETP.GT.AND P2, PT, R17, RZ, PT ;  /* 0x000000ff1100720b */ /* 0x000fe40003f44000 */
[----:B------:R-:W-:Y:S02]  /*0e30*/  FSETP.GT.AND P1, PT, R14, RZ, PT ;  /* 0x000000ff0e00720b */ /* 0x000fe40003f24000 */
[----:B------:R-:W-:-:S04]  /*0e40*/  LOP3.LUT R2, R2, 0x1f8, RZ, 0xc0, !PT ;  /* 0x000001f802027812 */ /* 0x000fc800078ec0ff */
[C---:B------:R-:W-:Y:S02]  /*0e50*/  LOP3.LUT R35, R2.reuse, R35, RZ, 0xfc, !PT ;  /* 0x0000002302237212 */ /* 0x040fe400078efcff */
[----:B------:R-:W-:-:S05]  /*0e60*/  LEA R2, R2, UR4, 0x2 ;  /* 0x0000000402027c11 */ /* 0x000fca000f8e10ff */
[----:B------:R-:W-:Y:S02]  /*0e70*/  IMAD R2, R35, 0x4, R2 ;  /* 0x0000000423027824 */ /* 0x000fe400078e0202 */
[----:B0-----:R-:W-:Y:S01]  /*0e80*/  @!P4 FMUL R3, R3, R4 ;  /* 0x000000040303c220 */ /* 0x001fe20000400000 */
[----:B------:R-:W-:Y:S01]  /*0e90*/  BAR.SYNC.DEFER_BLOCKING 0x0 ;  /* 0x0000000000007b1d */ /* 0x000fe20000010000 */
[----:B------:R-:W-:Y:S01]  /*0ea0*/  @!P3 FMUL R28, R28, R5 ;  /* 0x000000051c1cb220 */ /* 0x000fe20000400000 */
[----:B------:R-:W-:Y:S01]  /*0eb0*/  @!P2 FMUL R17, R17, R6 ;  /* 0x000000061111a220 */ /* 0x000fe20000400000 */
[----:B------:R-:W-:Y:S01]  /*0ec0*/  @!P1 FMUL R14, R14, R7 ;  /* 0x000000070e0e9220 */ /* 0x000fe20000400000 */
[----:B------:R-:W-:Y:S01]  /*0ed0*/  IMAD R31, R31, 0x4, R32 ;  /* 0x000000041f1f7824 */ /* 0x000fe200078e0220 */
[----:B------:R-:W-:-:S03]  /*0ee0*/  LEA.HI R37, R37, R34, RZ, 0x6 ;  /* 0x0000002225257211 */ /* 0x000fc600078f30ff */
[----:B------:R-:W0:Y:S01]  /*0ef0*/  LDC.64 R4, c[0x0][0x268] ;  /* 0x00009a00ff047b82 */ /* 0x000e220000000a00 */
[----:B------:R1:W-:Y:S04]  /*0f00*/  STS [R2], R3 ;  /* 0x0000000302007388 */ /* 0x0003e80000000800 */
[----:B------:R-:W-:Y:S04]  /*0f10*/  STS [R2+0x10], R28 ;  /* 0x0000101c02007388 */ /* 0x000fe80000000800 */
[----:B------:R-:W-:Y:S04]  /*0f20*/  STS [R2+0x20], R17 ;  /* 0x0000201102007388 */ /* 0x000fe80000000800 */
[----:B------:R0:W-:Y:S01]  /*0f30*/  STS [R2+0x30], R14 ;  /* 0x0000300e02007388 */ /* 0x0001e20000000800 */
[----:B------:R-:W-:Y:S01]  /*0f40*/  BAR.SYNC.DEFER_BLOCKING 0x0 ;  /* 0x0000000000007b1d */ /* 0x000fe20000010000 */
[----:B------:R-:W-:Y:S01]  /*0f50*/  IMAD.SHL.U32 R0, R37, 0x100, RZ ;  /* 0x0000010025007824 */ /* 0x000fe200078e00ff */
[----:B------:R-:W-:-:S02]  /*0f60*/  LOP3.LUT R7, R29, 0x7f, RZ, 0xc0, !PT ;  /* 0x0000007f1d077812 */ /* 0x000fc400078ec0ff */
[----:B------:R-:W-:Y:S02]  /*0f70*/  LOP3.LUT R37, R37, 0xffffffc0, RZ, 0xc0, !PT ;  /* 0xffffffc025257812 */ /* 0x000fe400078ec0ff */
[----:B------:R-:W2:Y:S01]  /*0f80*/  LDS.64 R8, [R31] ;  /* 0x000000001f087984 */ /* 0x000ea20000000a00 */
[----:B------:R-:W-:Y:S02]  /*0f90*/  LOP3.LUT R0, R0, 0xffffc000, RZ, 0xc0, !PT ;  /* 0xffffc00000007812 */ /* 0x000fe400078ec0ff */
[----:B------:R-:W-:Y:S02]  /*0fa0*/  PRMT R7, R7, 0x6540, R36 ;  /* 0x0000654007077816 */ /* 0x000fe40000000024 */
[----:B------:R-:W-:Y:S02]  /*0fb0*/  ISETP.GE.AND P0, PT, R34, 0x100, PT ;  /* 0x000001002200780c */ /* 0x000fe40003f06270 */
[----:B------:R-:W-:Y:S02]  /*0fc0*/  IADD3 R37, R0, R34, -R37 ;  /* 0x0000002200257210 */ /* 0x000fe40007ffe825 */
[----:B------:R-:W-:-:S02]  /*0fd0*/  LOP3.LUT R0, R7, 0x80, RZ, 0xfc, !PT ;  /* 0x0000008007007812 */ /* 0x000fc400078efcff */
[C---:B------:R-:W-:Y:S02]  /*0fe0*/  ISETP.LT.AND P1, PT, R7.reuse, 0x100, !P0 ;  /* 0x000001000700780c */ /* 0x040fe40004721270 */
[----:B------:R-:W-:Y:S01]  /*0ff0*/  ISETP.LT.AND P0, PT, R0, 0x100, !P0 ;  /* 0x000001000000780c */ /* 0x000fe20004701270 */
[----:B-1----:R-:W-:-:S04]  /*1000*/  IMAD R3, R7, 0x40, R37 ;  /* 0x0000004007037824 */ /* 0x002fc800078e0225 */
[----:B0-----:R-:W-:-:S06]  /*1010*/  IMAD.WIDE R2, R3, 0x4, R4 ;  /* 0x0000000403027825 */ /* 0x001fcc00078e0204 */
[----:B--2---:R0:W-:Y:S02]  /*1020*/  @P1 STG.E.64 desc[UR6][R2.64], R8 ;  /* 0x0000000802001986 */ /* 0x0041e4000c101b06 */
[----:B0-----:R-:W-:Y:S05]  /*1030*/  @!P0 EXIT ;  /* 0x000000000000894d */ /* 0x001fea0003800000 */
[----:B------:R-:W0:Y:S01]  /*1040*/  LDS.64 R30, [R31+0x800] ;  /* 0x000800001f1e7984 */ /* 0x000e220000000a00 */
[----:B------:R-:W-:-:S04]  /*1050*/  IMAD R37, R0, 0x40, R37 ;  /* 0x0000004000257824 */ /* 0x000fc800078e0225 */
[----:B------:R-:W-:-:S05]  /*1060*/  IMAD.WIDE R4, R37, 0x4, R4 ;  /* 0x0000000425047825 */ /* 0x000fca00078e0204 */
[----:B0-----:R-:W-:Y:S01]  /*1070*/  STG.E.64 desc[UR6][R4.64], R30 ;  /* 0x0000001e04007986 */ /* 0x001fe2000c101b06 */
[----:B------:R-:W-:Y:S05]  /*1080*/  EXIT ;  /* 0x000000000000794d */ /* 0x000fea0003800000 */
.L_x_0:
[----:B------:R-:W-:-:S00]  /*1090*/  BRA `(.L_x_0) ;  /* 0xfffffffc00fc7947 */ /* 0x000fc0000383ffff */
[----:B------:R-:W-:-:S00]  /*10a0*/  NOP ;  /* 0x0000000000007918 */ /* 0x000fc00000000000 */
        /* <DEDUP_REMOVED lines=13> */
.L_x_1:


//--------------------- .nv.global.init           --------------------------
	.section	.nv.global.init,"aw",@progbits
.nv.global.init:
	.type		_$_str,@object
	.size		_$_str,(_$_str_$_2 - _$_str)
_$_str:
        /*0000*/ 	.byte	0x5f, 0x5f, 0x43, 0x55, 0x44, 0x41, 0x5f, 0x46, 0x54, 0x5a, 0x00
	.type		_$_str_$_2,@object
	.size		_$_str_$_2,(.L_1 - _$_str_$_2)
_$_str_$_2:
        /*000b*/ 	.byte	0x5f, 0x5f, 0x43, 0x55, 0x44, 0x41, 0x5f, 0x50, 0x52, 0x45, 0x43, 0x5f, 0x53, 0x51, 0x52, 0x54
        /*001b*/ 	.byte	0x00
.L_1:


//--------------------- .nv.shared.triton_poi_fused__native_batch_norm_legit_no_training__prelu_kernel_cat_32 --------------------------
	.section	.nv.shared.triton_poi_fused__native_batch_norm_legit_no_training__prelu_kernel_cat_32,"aw",@nobits
	.sectionflags	@""
	.align	16
	.zero		1024


//--------------------- .nv.constant0.triton_poi_fused__native_batch_norm_legit_no_training__prelu_kernel_cat_32 --------------------------
	.section	.nv.constant0.triton_poi_fused__native_batch_norm_legit_no_training__prelu_kernel_cat_32,"a",@progbits
	.sectionflags	@""
	.align	4
.nv.constant0.triton_poi_fused__native_batch_norm_legit_no_training__prelu_kernel_cat_32:
	.zero		632
